//
// Generated by NVIDIA NVVM Compiler
//
// Compiler Build ID: CL-36424714
// Cuda compilation tools, release 13.0, V13.0.88
// Based on NVVM 20.0.0
//

.version 9.0
.target sm_100
.address_size 64

	// .globl	_Z6matmulPfS_S_ii

.visible .entry _Z6matmulPfS_S_ii(
	.param .u64 .ptr .align 1 _Z6matmulPfS_S_ii_param_0,
	.param .u64 .ptr .align 1 _Z6matmulPfS_S_ii_param_1,
	.param .u64 .ptr .align 1 _Z6matmulPfS_S_ii_param_2,
	.param .u32 _Z6matmulPfS_S_ii_param_3,
	.param .u32 _Z6matmulPfS_S_ii_param_4
)
{
	.reg .pred 	%p<10>;
	.reg .b32 	%r<16>;
	.reg .b32 	%f<112>;
	.reg .b64 	%rd<39>;

	ld.param.u64 	%rd22, [_Z6matmulPfS_S_ii_param_0];
	ld.param.u64 	%rd24, [_Z6matmulPfS_S_ii_param_1];
	ld.param.u64 	%rd23, [_Z6matmulPfS_S_ii_param_2];
	ld.param.u32 	%r11, [_Z6matmulPfS_S_ii_param_4];
	cvta.to.global.u64 	%rd1, %rd24;
	mov.u32 	%r1, %tid.x;
	setp.lt.s32 	%p1, %r11, 1;
	mov.f32 	%f111, 0f00000000;
	@%p1 bra 	$L__BB0_13;
	mul.lo.s32 	%r12, %r11, %r1;
	mul.wide.s32 	%rd25, %r12, 4;
	add.s64 	%rd32, %rd1, %rd25;
	cvta.to.global.u64 	%rd31, %rd23;
	and.b32  	%r2, %r11, 15;
	setp.lt.u32 	%p2, %r11, 16;
	mov.f32 	%f111, 0f00000000;
	@%p2 bra 	$L__BB0_4;
	and.b32  	%r13, %r11, 2147483632;
	neg.s32 	%r14, %r13;
	mov.f32 	%f111, 0f00000000;
$L__BB0_3:
	.pragma "nounroll";
	ld.global.f32 	%f18, [%rd32];
	ld.global.f32 	%f19, [%rd31];
	fma.rn.f32 	%f20, %f18, %f19, %f111;
	ld.global.f32 	%f21, [%rd32+4];
	ld.global.f32 	%f22, [%rd31+4];
	fma.rn.f32 	%f23, %f21, %f22, %f20;
	ld.global.f32 	%f24, [%rd32+8];
	ld.global.f32 	%f25, [%rd31+8];
	fma.rn.f32 	%f26, %f24, %f25, %f23;
	ld.global.f32 	%f27, [%rd32+12];
	ld.global.f32 	%f28, [%rd31+12];
	fma.rn.f32 	%f29, %f27, %f28, %f26;
	ld.global.f32 	%f30, [%rd32+16];
	ld.global.f32 	%f31, [%rd31+16];
	fma.rn.f32 	%f32, %f30, %f31, %f29;
	ld.global.f32 	%f33, [%rd32+20];
	ld.global.f32 	%f34, [%rd31+20];
	fma.rn.f32 	%f35, %f33, %f34, %f32;
	ld.global.f32 	%f36, [%rd32+24];
	ld.global.f32 	%f37, [%rd31+24];
	fma.rn.f32 	%f38, %f36, %f37, %f35;
	ld.global.f32 	%f39, [%rd32+28];
	ld.global.f32 	%f40, [%rd31+28];
	fma.rn.f32 	%f41, %f39, %f40, %f38;
	ld.global.f32 	%f42, [%rd32+32];
	ld.global.f32 	%f43, [%rd31+32];
	fma.rn.f32 	%f44, %f42, %f43, %f41;
	ld.global.f32 	%f45, [%rd32+36];
	ld.global.f32 	%f46, [%rd31+36];
	fma.rn.f32 	%f47, %f45, %f46, %f44;
	ld.global.f32 	%f48, [%rd32+40];
	ld.global.f32 	%f49, [%rd31+40];
	fma.rn.f32 	%f50, %f48, %f49, %f47;
	ld.global.f32 	%f51, [%rd32+44];
	ld.global.f32 	%f52, [%rd31+44];
	fma.rn.f32 	%f53, %f51, %f52, %f50;
	ld.global.f32 	%f54, [%rd32+48];
	ld.global.f32 	%f55, [%rd31+48];
	fma.rn.f32 	%f56, %f54, %f55, %f53;
	ld.global.f32 	%f57, [%rd32+52];
	ld.global.f32 	%f58, [%rd31+52];
	fma.rn.f32 	%f59, %f57, %f58, %f56;
	ld.global.f32 	%f60, [%rd32+56];
	ld.global.f32 	%f61, [%rd31+56];
	fma.rn.f32 	%f62, %f60, %f61, %f59;
	ld.global.f32 	%f63, [%rd32+60];
	ld.global.f32 	%f64, [%rd31+60];
	fma.rn.f32 	%f111, %f63, %f64, %f62;
	add.s64 	%rd32, %rd32, 64;
	add.s64 	%rd31, %rd31, 64;
	add.s32 	%r14, %r14, 16;
	setp.ne.s32 	%p3, %r14, 0;
	@%p3 bra 	$L__BB0_3;
$L__BB0_4:
	setp.eq.s32 	%p4, %r2, 0;
	@%p4 bra 	$L__BB0_13;
	and.b32  	%r6, %r11, 7;
	setp.lt.u32 	%p5, %r2, 8;
	@%p5 bra 	$L__BB0_7;
	ld.global.f32 	%f66, [%rd32];
	ld.global.f32 	%f67, [%rd31];
	fma.rn.f32 	%f68, %f66, %f67, %f111;
	ld.global.f32 	%f69, [%rd32+4];
	ld.global.f32 	%f70, [%rd31+4];
	fma.rn.f32 	%f71, %f69, %f70, %f68;
	ld.global.f32 	%f72, [%rd32+8];
	ld.global.f32 	%f73, [%rd31+8];
	fma.rn.f32 	%f74, %f72, %f73, %f71;
	ld.global.f32 	%f75, [%rd32+12];
	ld.global.f32 	%f76, [%rd31+12];
	fma.rn.f32 	%f77, %f75, %f76, %f74;
	ld.global.f32 	%f78, [%rd32+16];
	ld.global.f32 	%f79, [%rd31+16];
	fma.rn.f32 	%f80, %f78, %f79, %f77;
	ld.global.f32 	%f81, [%rd32+20];
	ld.global.f32 	%f82, [%rd31+20];
	fma.rn.f32 	%f83, %f81, %f82, %f80;
	ld.global.f32 	%f84, [%rd32+24];
	ld.global.f32 	%f85, [%rd31+24];
	fma.rn.f32 	%f86, %f84, %f85, %f83;
	ld.global.f32 	%f87, [%rd32+28];
	ld.global.f32 	%f88, [%rd31+28];
	fma.rn.f32 	%f111, %f87, %f88, %f86;
	add.s64 	%rd32, %rd32, 32;
	add.s64 	%rd31, %rd31, 32;
$L__BB0_7:
	setp.eq.s32 	%p6, %r6, 0;
	@%p6 bra 	$L__BB0_13;
	and.b32  	%r7, %r11, 3;
	setp.lt.u32 	%p7, %r6, 4;
	@%p7 bra 	$L__BB0_10;
	ld.global.f32 	%f90, [%rd32];
	ld.global.f32 	%f91, [%rd31];
	fma.rn.f32 	%f92, %f90, %f91, %f111;
	ld.global.f32 	%f93, [%rd32+4];
	ld.global.f32 	%f94, [%rd31+4];
	fma.rn.f32 	%f95, %f93, %f94, %f92;
	ld.global.f32 	%f96, [%rd32+8];
	ld.global.f32 	%f97, [%rd31+8];
	fma.rn.f32 	%f98, %f96, %f97, %f95;
	ld.global.f32 	%f99, [%rd32+12];
	ld.global.f32 	%f100, [%rd31+12];
	fma.rn.f32 	%f111, %f99, %f100, %f98;
	add.s64 	%rd32, %rd32, 16;
	add.s64 	%rd31, %rd31, 16;
$L__BB0_10:
	setp.eq.s32 	%p8, %r7, 0;
	@%p8 bra 	$L__BB0_13;
	neg.s32 	%r15, %r7;
$L__BB0_12:
	.pragma "nounroll";
	ld.global.f32 	%f101, [%rd32];
	ld.global.f32 	%f102, [%rd31];
	fma.rn.f32 	%f111, %f101, %f102, %f111;
	add.s64 	%rd32, %rd32, 4;
	add.s64 	%rd31, %rd31, 4;
	add.s32 	%r15, %r15, 1;
	setp.ne.s32 	%p9, %r15, 0;
	@%p9 bra 	$L__BB0_12;
$L__BB0_13:
	cvta.to.global.u64 	%rd26, %rd22;
	mul.wide.u32 	%rd27, %r1, 4;
	add.s64 	%rd28, %rd26, %rd27;
	st.global.f32 	[%rd28], %f111;
	ret;

}


// ===== COMPILED SASS (sm_100) =====

	.target	sm_100

	.elftype	@"ET_EXEC"


//--------------------- .note.nv.tkinfo           --------------------------
	.section	.note.nv.tkinfo,"",@"SHT_NOTE"
	.sectionflags	@"SHF_NOTE_NV_TKINFO"
	.tkinfo
        /*0018*/ 	.word	0x00000002
        /*0030*/ 	.string	""
        /*0030*/ 	.string	"ptxas"
        /*0030*/ 	.string	"Cuda compilation tools, release 13.0, V13.0.88"
        /*0030*/ 	.string	"Build cuda_13.0.r13.0/compiler.36424714_0"
        /*0030*/ 	.string	"-arch sm_100 -m 64 "



//--------------------- .note.nv.cuinfo           --------------------------
	.section	.note.nv.cuinfo,"",@"SHT_NOTE"
	.sectionflags	@"SHF_NOTE_NV_CUINFO"
        /*0018*/ 	.short	0x0002
        /*001a*/ 	.short	0x0064
        /*001c*/ 	.short	0x0082
	.zero		2


//--------------------- .nv.info                  --------------------------
	.section	.nv.info,"",@"SHT_CUDA_INFO"
	.align	4


	//----- nvinfo : EIATTR_REGCOUNT
	.align		4
        /*0000*/ 	.byte	0x04, 0x2f
        /*0002*/ 	.short	(.L_1 - .L_0)
	.align		4
.L_0:
        /*0004*/ 	.word	index@(_Z6matmulPfS_S_ii)
        /*0008*/ 	.word	0x0000001d


	//----- nvinfo : EIATTR_FRAME_SIZE
	.align		4
.L_1:
        /*000c*/ 	.byte	0x04, 0x11
        /*000e*/ 	.short	(.L_3 - .L_2)
	.align		4
.L_2:
        /*0010*/ 	.word	index@(_Z6matmulPfS_S_ii)
        /*0014*/ 	.word	0x00000000


	//----- nvinfo : EIATTR_MIN_STACK_SIZE
	.align		4
.L_3:
        /*0018*/ 	.byte	0x04, 0x12
        /*001a*/ 	.short	(.L_5 - .L_4)
	.align		4
.L_4:
        /*001c*/ 	.word	index@(_Z6matmulPfS_S_ii)
        /*0020*/ 	.word	0x00000000
.L_5:


//--------------------- .nv.compat                --------------------------
	.section	.nv.compat,"",@"SHT_CUDA_COMPAT_INFO"
	.align	4
        /*0000*/ 	.byte	0x02, 0x09, 0x00, 0x00, 0x02, 0x02, 0x01, 0x00, 0x02, 0x05, 0x05, 0x00, 0x03, 0x07, 0x01, 0x01
        /*0010*/ 	.byte	0x02, 0x03, 0x00, 0x00, 0x02, 0x06, 0x01, 0x00, 0x04, 0x0b, 0x08, 0x00, 0x09, 0x00, 0x00, 0x00
        /*0020*/ 	.byte	0x00, 0x00, 0x00, 0x00


//--------------------- .nv.info._Z6matmulPfS_S_ii --------------------------
	.section	.nv.info._Z6matmulPfS_S_ii,"",@"SHT_CUDA_INFO"
	.sectionflags	@""
	.align	4


	//----- nvinfo : EIATTR_CUDA_API_VERSION
	.align		4
        /*0000*/ 	.byte	0x04, 0x37
        /*0002*/ 	.short	(.L_7 - .L_6)
.L_6:
        /*0004*/ 	.word	0x00000082


	//----- nvinfo : EIATTR_KPARAM_INFO
	.align		4
.L_7:
        /*0008*/ 	.byte	0x04, 0x17
        /*000a*/ 	.short	(.L_9 - .L_8)
.L_8:
        /*000c*/ 	.word	0x00000000
        /*0010*/ 	.short	0x0004
        /*0012*/ 	.short	0x001c
        /*0014*/ 	.byte	0x00, 0xf0, 0x11, 0x00


	//----- nvinfo : EIATTR_KPARAM_INFO
	.align		4
.L_9:
        /*0018*/ 	.byte	0x04, 0x17
        /*001a*/ 	.short	(.L_11 - .L_10)
.L_10:
        /*001c*/ 	.word	0x00000000
        /*0020*/ 	.short	0x0003
        /*0022*/ 	.short	0x0018
        /*0024*/ 	.byte	0x00, 0xf0, 0x11, 0x00


	//----- nvinfo : EIATTR_KPARAM_INFO
	.align		4
.L_11:
        /*0028*/ 	.byte	0x04, 0x17
        /*002a*/ 	.short	(.L_13 - .L_12)
.L_12:
        /*002c*/ 	.word	0x00000000
        /*0030*/ 	.short	0x0002
        /*0032*/ 	.short	0x0010
        /*0034*/ 	.byte	0x00, 0xf5, 0x21, 0x00


	//----- nvinfo : EIATTR_KPARAM_INFO
	.align		4
.L_13:
        /*0038*/ 	.byte	0x04, 0x17
        /*003a*/ 	.short	(.L_15 - .L_14)
.L_14:
        /*003c*/ 	.word	0x00000000
        /*0040*/ 	.short	0x0001
        /*0042*/ 	.short	0x0008
        /*0044*/ 	.byte	0x00, 0xf5, 0x21, 0x00


	//----- nvinfo : EIATTR_KPARAM_INFO
	.align		4
.L_15:
        /*0048*/ 	.byte	0x04, 0x17
        /*004a*/ 	.short	(.L_17 - .L_16)
.L_16:
        /*004c*/ 	.word	0x00000000
        /*0050*/ 	.short	0x0000
        /*0052*/ 	.short	0x0000
        /*0054*/ 	.byte	0x00, 0xf5, 0x21, 0x00


	//----- nvinfo : EIATTR_SPARSE_MMA_MASK
	.align		4
.L_17:
        /*0058*/ 	.byte	0x03, 0x50
        /*005a*/ 	.short	0x0000


	//----- nvinfo : EIATTR_MAXREG_COUNT
	.align		4
        /*005c*/ 	.byte	0x03, 0x1b
        /*005e*/ 	.short	0x00ff


	//----- nvinfo : EIATTR_MERCURY_ISA_VERSION
	.align		4
        /*0060*/ 	.byte	0x03, 0x5f
        /*0062*/ 	.short	0x0101


	//----- nvinfo : EIATTR_VRC_CTA_INIT_COUNT
	.align		4
        /*0064*/ 	.byte	0x02, 0x4a
	.zero		1
	.zero		1


	//----- nvinfo : EIATTR_EXIT_INSTR_OFFSETS
	.align		4
        /*0068*/ 	.byte	0x04, 0x1c
        /*006a*/ 	.short	(.L_19 - .L_18)


	//   ....[0]....
.L_18:
        /*006c*/ 	.word	0x00000970


	//----- nvinfo : EIATTR_CBANK_PARAM_SIZE
	.align		4
.L_19:
        /*0070*/ 	.byte	0x03, 0x19
        /*0072*/ 	.short	0x0020


	//----- nvinfo : EIATTR_PARAM_CBANK
	.align		4
        /*0074*/ 	.byte	0x04, 0x0a
        /*0076*/ 	.short	(.L_21 - .L_20)
	.align		4
.L_20:
        /*0078*/ 	.word	index@(.nv.constant0._Z6matmulPfS_S_ii)
        /*007c*/ 	.short	0x0380
        /*007e*/ 	.short	0x0020


	//----- nvinfo : EIATTR_SW_WAR
	.align		4
.L_21:
        /*0080*/ 	.byte	0x04, 0x36
        /*0082*/ 	.short	(.L_23 - .L_22)
.L_22:
        /*0084*/ 	.word	0x00000008
.L_23:


//--------------------- .nv.callgraph             --------------------------
	.section	.nv.callgraph,"",@"SHT_CUDA_CALLGRAPH"
	.align	4
	.sectionentsize	8
	.align		4
        /*0000*/ 	.word	0x00000000
	.align		4
        /*0004*/ 	.word	0xffffffff
	.align		4
        /*0008*/ 	.word	0x00000000
	.align		4
        /*000c*/ 	.word	0xfffffffe
	.align		4
        /*0010*/ 	.word	0x00000000
	.align		4
        /*0014*/ 	.word	0xfffffffd
	.align		4
        /*0018*/ 	.word	0x00000000
	.align		4
        /*001c*/ 	.word	0xfffffffc


//--------------------- .text._Z6matmulPfS_S_ii   --------------------------
	.section	.text._Z6matmulPfS_S_ii,"ax",@progbits
	.align	128
        .global         _Z6matmulPfS_S_ii
        .type           _Z6matmulPfS_S_ii,@function
        .size           _Z6matmulPfS_S_ii,(.L_x_7 - _Z6matmulPfS_S_ii)
        .other          _Z6matmulPfS_S_ii,@"STO_CUDA_ENTRY STV_DEFAULT"
_Z6matmulPfS_S_ii:
.text._Z6matmulPfS_S_ii:
[----:B------:R-:W-:Y:S01]  /*0000*/  LDC R1, c[0x0][0x37c] ;  /* 0x0000df00ff017b82 */ /* 0x000fe20000000800 */
[----:B------:R-:W0:Y:S01]  /*0010*/  LDCU UR5, c[0x0][0x39c] ;  /* 0x00007380ff0577ac */ /* 0x000e220008000800 */
[----:B------:R-:W1:Y:S01]  /*0020*/  S2R R0, SR_TID.X ;  /* 0x0000000000007919 */ /* 0x000e620000002100 */
[----:B------:R-:W-:Y:S01]  /*0030*/  HFMA2 R14, -RZ, RZ, 0, 0 ;  /* 0x00000000ff0e7431 */ /* 0x000fe200000001ff */
[----:B------:R-:W2:Y:S01]  /*0040*/  LDCU.64 UR8, c[0x0][0x358] ;  /* 0x00006b00ff0877ac */ /* 0x000ea20008000a00 */
[----:B0-----:R-:W-:-:S09]  /*0050*/  UISETP.GE.AND UP0, UPT, UR5, 0x1, UPT ;  /* 0x000000010500788c */ /* 0x001fd2000bf06270 */
[----:B--2---:R-:W-:Y:S05]  /*0060*/  BRA.U !UP0, `(.L_x_0) ;  /* 0x0000000908347547 */ /* 0x004fea000b800000 */
[----:B------:R-:W0:Y:S01]  /*0070*/  LDC.64 R4, c[0x0][0x388] ;  /* 0x0000e200ff047b82 */ /* 0x000e220000000a00 */
[----:B------:R-:W2:Y:S01]  /*0080*/  LDCU.64 UR10, c[0x0][0x390] ;  /* 0x00007200ff0a77ac */ /* 0x000ea20008000a00 */
[----:B-1----:R-:W-:Y:S01]  /*0090*/  IMAD R3, R0, UR5, RZ ;  /* 0x0000000500037c24 */ /* 0x002fe2000f8e02ff */
[----:B------:R-:W-:Y:S01]  /*00a0*/  MOV R14, RZ ;  /* 0x000000ff000e7202 */ /* 0x000fe20000000f00 */
[----:B------:R-:W-:Y:S02]  /*00b0*/  UISETP.GE.U32.AND UP1, UPT, UR5, 0x10, UPT ;  /* 0x000000100500788c */ /* 0x000fe4000bf26070 */
[----:B------:R-:W-:-:S04]  /*00c0*/  ULOP3.LUT UR6, UR5, 0xf, URZ, 0xc0, !UPT ;  /* 0x0000000f05067892 */ /* 0x000fc8000f8ec0ff */
[----:B------:R-:W-:Y:S01]  /*00d0*/  UISETP.NE.AND UP0, UPT, UR6, URZ, UPT ;  /* 0x000000ff0600728c */ /* 0x000fe2000bf05270 */
[----:B--2---:R-:W-:Y:S01]  /*00e0*/  MOV R2, UR10 ;  /* 0x0000000a00027c02 */ /* 0x004fe20008000f00 */
[----:B0-----:R-:W-:Y:S01]  /*00f0*/  IMAD.WIDE R4, R3, 0x4, R4 ;  /* 0x0000000403047825 */ /* 0x001fe200078e0204 */
[----:B------:R-:W-:Y:S01]  /*0100*/  MOV R3, UR11 ;  /* 0x0000000b00037c02 */ /* 0x000fe20008000f00 */
[----:B------:R-:W-:Y:S07]  /*0110*/  BRA.U !UP1, `(.L_x_1) ;  /* 0x0000000109e87547 */ /* 0x000fee000b800000 */
[----:B------:R-:W-:Y:S01]  /*0120*/  ULOP3.LUT UR4, UR5, 0x7ffffff0, URZ, 0xc0, !UPT ;  /* 0x7ffffff005047892 */ /* 0x000fe2000f8ec0ff */
[----:B------:R-:W-:-:S03]  /*0130*/  MOV R14, RZ ;  /* 0x000000ff000e7202 */ /* 0x000fc60000000f00 */
[----:B------:R-:W-:-:S12]  /*0140*/  UIADD3 UR4, UPT, UPT, -UR4, URZ, URZ ;  /* 0x000000ff04047290 */ /* 0x000fd8000fffe1ff */
.L_x_2:
[----:B------:R-:W2:Y:S04]  /*0150*/  LDG.E R15, desc[UR8][R4.64] ;  /* 0x00000008040f7981 */ /* 0x000ea8000c1e1900 */
[----:B------:R-:W2:Y:S04]  /*0160*/  LDG.E R16, desc[UR8][R2.64] ;  /* 0x0000000802107981 */ /* 0x000ea8000c1e1900 */
[----:B------:R-:W3:Y:S04]  /*0170*/  LDG.E R24, desc[UR8][R4.64+0x4] ;  /* 0x0000040804187981 */ /* 0x000ee8000c1e1900 */
[----:B------:R-:W3:Y:S04]  /*0180*/  LDG.E R25, desc[UR8][R2.64+0x4] ;  /* 0x0000040802197981 */ /* 0x000ee8000c1e1900 */
[----:B------:R-:W4:Y:S04]  /*0190*/  LDG.E R19, desc[UR8][R4.64+0x8] ;  /* 0x0000080804137981 */ /* 0x000f28000c1e1900 */
[----:B------:R-:W4:Y:S04]  /*01a0*/  LDG.E R18, desc[UR8][R2.64+0x8] ;  /* 0x0000080802127981 */ /* 0x000f28000c1e1900 */
[----:B------:R-:W5:Y:S04]  /*01b0*/  LDG.E R22, desc[UR8][R4.64+0xc] ;  /* 0x00000c0804167981 */ /* 0x000f68000c1e1900 */
        /* <DEDUP_REMOVED lines=11> */
[----:B------:R-:W5:Y:S01]  /*0270*/  LDG.E R17, desc[UR8][R2.64+0x24] ;  /* 0x0000240802117981 */ /* 0x000f62000c1e1900 */
[----:B--2---:R-:W-:-:S03]  /*0280*/  FFMA R15, R15, R16, R14 ;  /* 0x000000100f0f7223 */ /* 0x004fc6000000000e */
[----:B------:R-:W2:Y:S04]  /*0290*/  LDG.E R16, desc[UR8][R4.64+0x24] ;  /* 0x0000240804107981 */ /* 0x000ea8000c1e1900 */
[----:B------:R-:W2:Y:S01]  /*02a0*/  LDG.E R14, desc[UR8][R4.64+0x28] ;  /* 0x00002808040e7981 */ /* 0x000ea2000c1e1900 */
[----:B---3--:R-:W-:-:S03]  /*02b0*/  FFMA R24, R24, R25, R15 ;  /* 0x0000001918187223 */ /* 0x008fc6000000000f */
[----:B------:R-:W3:Y:S01]  /*02c0*/  LDG.E R15, desc[UR8][R2.64+0x28] ;  /* 0x00002808020f7981 */ /* 0x000ee2000c1e1900 */
[----:B----4-:R-:W-:-:S03]  /*02d0*/  FFMA R25, R19, R18, R24 ;  /* 0x0000001213197223 */ /* 0x010fc60000000018 */
[----:B------:R-:W4:Y:S04]  /*02e0*/  LDG.E R18, desc[UR8][R4.64+0x2c] ;  /* 0x00002c0804127981 */ /* 0x000f28000c1e1900 */
[----:B------:R-:W4:Y:S01]  /*02f0*/  LDG.E R19, desc[UR8][R2.64+0x2c] ;  /* 0x00002c0802137981 */ /* 0x000f22000c1e1900 */
[----:B-----5:R-:W-:-:S03]  /*0300*/  FFMA R25, R22, R23, R25 ;  /* 0x0000001716197223 */ /* 0x020fc60000000019 */
[----:B------:R-:W5:Y:S04]  /*0310*/  LDG.E R22, desc[UR8][R4.64+0x30] ;  /* 0x0000300804167981 */ /* 0x000f68000c1e1900 */
[----:B------:R-:W5:Y:S01]  /*0320*/  LDG.E R23, desc[UR8][R2.64+0x30] ;  /* 0x0000300802177981 */ /* 0x000f62000c1e1900 */
[----:B------:R-:W-:-:S03]  /*0330*/  FFMA R26, R20, R21, R25 ;  /* 0x00000015141a7223 */ /* 0x000fc60000000019 */
[----:B------:R-:W5:Y:S04]  /*0340*/  LDG.E R24, desc[UR8][R4.64+0x34] ;  /* 0x0000340804187981 */ /* 0x000f68000c1e1900 */
[----:B------:R-:W5:Y:S04]  /*0350*/  LDG.E R21, desc[UR8][R2.64+0x34] ;  /* 0x0000340802157981 */ /* 0x000f68000c1e1900 */
[----:B------:R-:W5:Y:S01]  /*0360*/  LDG.E R25, desc[UR8][R4.64+0x38] ;  /* 0x0000380804197981 */ /* 0x000f62000c1e1900 */
[----:B------:R-:W-:-:S03]  /*0370*/  FFMA R26, R13, R8, R26 ;  /* 0x000000080d1a7223 */ /* 0x000fc6000000001a */
[----:B------:R-:W5:Y:S04]  /*0380*/  LDG.E R20, desc[UR8][R2.64+0x38] ;  /* 0x0000380802147981 */ /* 0x000f68000c1e1900 */
[----:B------:R0:W5:Y:S04]  /*0390*/  LDG.E R8, desc[UR8][R4.64+0x3c] ;  /* 0x00003c0804087981 */ /* 0x000168000c1e1900 */
[----:B------:R1:W5:Y:S01]  /*03a0*/  LDG.E R13, desc[UR8][R2.64+0x3c] ;  /* 0x00003c08020d7981 */ /* 0x000362000c1e1900 */
[----:B------:R-:W-:-:S04]  /*03b0*/  FFMA R6, R7, R6, R26 ;  /* 0x0000000607067223 */ /* 0x000fc8000000001a */
[----:B------:R-:W-:-:S04]  /*03c0*/  FFMA R6, R11, R12, R6 ;  /* 0x0000000c0b067223 */ /* 0x000fc80000000006 */
[----:B------:R-:W-:Y:S01]  /*03d0*/  FFMA R9, R9, R10, R6 ;  /* 0x0000000a09097223 */ /* 0x000fe20000000006 */
[----:B------:R-:W-:-:S04]  /*03e0*/  UIADD3 UR4, UPT, UPT, UR4, 0x10, URZ ;  /* 0x0000001004047890 */ /* 0x000fc8000fffe0ff */
[----:B------:R-:W-:Y:S01]  /*03f0*/  UISETP.NE.AND UP1, UPT, UR4, URZ, UPT ;  /* 0x000000ff0400728c */ /* 0x000fe2000bf25270 */
[----:B0-----:R-:W-:Y:S02]  /*0400*/  IADD3 R4, P0, PT, R4, 0x40, RZ ;  /* 0x0000004004047810 */ /* 0x001fe40007f1e0ff */
[----:B-1----:R-:W-:Y:S02]  /*0410*/  IADD3 R2, P1, PT, R2, 0x40, RZ ;  /* 0x0000004002027810 */ /* 0x002fe40007f3e0ff */
[----:B------:R-:W-:Y:S02]  /*0420*/  IADD3.X R5, PT, PT, RZ, R5, RZ, P0, !PT ;  /* 0x00000005ff057210 */ /* 0x000fe400007fe4ff */
[----:B------:R-:W-:Y:S01]  /*0430*/  IADD3.X R3, PT, PT, RZ, R3, RZ, P1, !PT ;  /* 0x00000003ff037210 */ /* 0x000fe20000ffe4ff */
[----:B--2---:R-:W-:-:S04]  /*0440*/  FFMA R9, R16, R17, R9 ;  /* 0x0000001110097223 */ /* 0x004fc80000000009 */
[----:B---3--:R-:W-:-:S04]  /*0450*/  FFMA R9, R14, R15, R9 ;  /* 0x0000000f0e097223 */ /* 0x008fc80000000009 */
[----:B----4-:R-:W-:-:S04]  /*0460*/  FFMA R9, R18, R19, R9 ;  /* 0x0000001312097223 */ /* 0x010fc80000000009 */
[----:B-----5:R-:W-:-:S04]  /*0470*/  FFMA R9, R22, R23, R9 ;  /* 0x0000001716097223 */ /* 0x020fc80000000009 */
[----:B------:R-:W-:-:S04]  /*0480*/  FFMA R24, R24, R21, R9 ;  /* 0x0000001518187223 */ /* 0x000fc80000000009 */
[----:B------:R-:W-:-:S04]  /*0490*/  FFMA R25, R25, R20, R24 ;  /* 0x0000001419197223 */ /* 0x000fc80000000018 */
[----:B------:R-:W-:Y:S01]  /*04a0*/  FFMA R14, R8, R13, R25 ;  /* 0x0000000d080e7223 */ /* 0x000fe20000000019 */
[----:B------:R-:W-:Y:S06]  /*04b0*/  BRA.U UP1, `(.L_x_2) ;  /* 0xfffffffd01247547 */ /* 0x000fec000b83ffff */
.L_x_1:
[----:B------:R-:W-:Y:S05]  /*04c0*/  BRA.U !UP0, `(.L_x_0) ;  /* 0x00000005081c7547 */ /* 0x000fea000b800000 */
[----:B------:R-:W-:Y:S02]  /*04d0*/  UISETP.GE.U32.AND UP0, UPT, UR6, 0x8, UPT ;  /* 0x000000080600788c */ /* 0x000fe4000bf06070 */
[----:B------:R-:W-:-:S04]  /*04e0*/  ULOP3.LUT UR7, UR5, 0x7, URZ, 0xc0, !UPT ;  /* 0x0000000705077892 */ /* 0x000fc8000f8ec0ff */
[----:B------:R-:W-:-:S03]  /*04f0*/  UISETP.NE.AND UP1, UPT, UR7, URZ, UPT ;  /* 0x000000ff0700728c */ /* 0x000fc6000bf25270 */
[----:B------:R-:W-:Y:S08]  /*0500*/  BRA.U !UP0, `(.L_x_3) ;  /* 0x0000000108787547 */ /* 0x000ff0000b800000 */
        /* <DEDUP_REMOVED lines=14> */
[----:B------:R0:W5:Y:S04]  /*05f0*/  LDG.E R6, desc[UR8][R4.64+0x1c] ;  /* 0x00001c0804067981 */ /* 0x000168000c1e1900 */
[----:B------:R1:W5:Y:S01]  /*0600*/  LDG.E R7, desc[UR8][R2.64+0x1c] ;  /* 0x00001c0802077981 */ /* 0x000362000c1e1900 */
[----:B--2---:R-:W-:Y:S01]  /*0610*/  FFMA R10, R11, R10, R14 ;  /* 0x0000000a0b0a7223 */ /* 0x004fe2000000000e */
[----:B------:R-:W-:-:S04]  /*0620*/  IADD3 R11, P0, PT, R4, 0x20, RZ ;  /* 0x00000020040b7810 */ /* 0x000fc80007f1e0ff */
[----:B0-----:R-:W-:Y:S02]  /*0630*/  IADD3.X R5, PT, PT, RZ, R5, RZ, P0, !PT ;  /* 0x00000005ff057210 */ /* 0x001fe400007fe4ff */
[----:B------:R-:W-:Y:S01]  /*0640*/  MOV R4, R11 ;  /* 0x0000000b00047202 */ /* 0x000fe20000000f00 */
[----:B---3--:R-:W-:-:S04]  /*0650*/  FFMA R10, R13, R12, R10 ;  /* 0x0000000c0d0a7223 */ /* 0x008fc8000000000a */
[----:B----4-:R-:W-:-:S04]  /*0660*/  FFMA R10, R15, R16, R10 ;  /* 0x000000100f0a7223 */ /* 0x010fc8000000000a */
[----:B-----5:R-:W-:-:S04]  /*0670*/  FFMA R10, R17, R18, R10 ;  /* 0x00000012110a7223 */ /* 0x020fc8000000000a */
[----:B------:R-:W-:-:S04]  /*0680*/  FFMA R10, R19, R20, R10 ;  /* 0x00000014130a7223 */ /* 0x000fc8000000000a */
[----:B------:R-:W-:Y:S01]  /*0690*/  FFMA R21, R21, R22, R10 ;  /* 0x0000001615157223 */ /* 0x000fe2000000000a */
[----:B------:R-:W-:-:S04]  /*06a0*/  IADD3 R10, P1, PT, R2, 0x20, RZ ;  /* 0x00000020020a7810 */ /* 0x000fc80007f3e0ff */
[----:B-1----:R-:W-:Y:S02]  /*06b0*/  IADD3.X R3, PT, PT, RZ, R3, RZ, P1, !PT ;  /* 0x00000003ff037210 */ /* 0x002fe40000ffe4ff */
[----:B------:R-:W-:Y:S01]  /*06c0*/  MOV R2, R10 ;  /* 0x0000000a00027202 */ /* 0x000fe20000000f00 */
[----:B------:R-:W-:-:S04]  /*06d0*/  FFMA R9, R8, R9, R21 ;  /* 0x0000000908097223 */ /* 0x000fc80000000015 */
[----:B------:R-:W-:-:S07]  /*06e0*/  FFMA R14, R6, R7, R9 ;  /* 0x00000007060e7223 */ /* 0x000fce0000000009 */
.L_x_3:
        /* <DEDUP_REMOVED lines=11> */
[----:B------:R0:W5:Y:S04]  /*07a0*/  LDG.E R13, desc[UR8][R4.64+0xc] ;  /* 0x00000c08040d7981 */ /* 0x000168000c1e1900 */
[----:B------:R1:W5:Y:S01]  /*07b0*/  LDG.E R12, desc[UR8][R2.64+0xc] ;  /* 0x00000c08020c7981 */ /* 0x000362000c1e1900 */
[----:B--2---:R-:W-:-:S04]  /*07c0*/  FFMA R6, R7, R6, R14 ;  /* 0x0000000607067223 */ /* 0x004fc8000000000e */
[----:B---3--:R-:W-:Y:S01]  /*07d0*/  FFMA R9, R9, R8, R6 ;  /* 0x0000000809097223 */ /* 0x008fe20000000006 */
[----:B------:R-:W-:Y:S02]  /*07e0*/  IADD3 R8, P0, PT, R4, 0x10, RZ ;  /* 0x0000001004087810 */ /* 0x000fe40007f1e0ff */
[----:B------:R-:W-:Y:S02]  /*07f0*/  IADD3 R6, P1, PT, R2, 0x10, RZ ;  /* 0x0000001002067810 */ /* 0x000fe40007f3e0ff */
[----:B0-----:R-:W-:Y:S02]  /*0800*/  MOV R4, R8 ;  /* 0x0000000800047202 */ /* 0x001fe40000000f00 */
[----:B------:R-:W-:Y:S01]  /*0810*/  IADD3.X R7, PT, PT, RZ, R3, RZ, P1, !PT ;  /* 0x00000003ff077210 */ /* 0x000fe20000ffe4ff */
[----:B----4-:R-:W-:Y:S01]  /*0820*/  FFMA R10, R10, R11, R9 ;  /* 0x0000000b0a0a7223 */ /* 0x010fe20000000009 */
[----:B------:R-:W-:Y:S02]  /*0830*/  IADD3.X R9, PT, PT, RZ, R5, RZ, P0, !PT ;  /* 0x00000005ff097210 */ /* 0x000fe400007fe4ff */
[----:B-1----:R-:W-:-:S02]  /*0840*/  MOV R2, R6 ;  /* 0x0000000600027202 */ /* 0x002fc40000000f00 */
[----:B------:R-:W-:Y:S02]  /*0850*/  MOV R5, R9 ;  /* 0x0000000900057202 */ /* 0x000fe40000000f00 */
[----:B------:R-:W-:Y:S01]  /*0860*/  MOV R3, R7 ;  /* 0x0000000700037202 */ /* 0x000fe20000000f00 */
[----:B-----5:R-:W-:-:S07]  /*0870*/  FFMA R14, R13, R12, R10 ;  /* 0x0000000c0d0e7223 */ /* 0x020fce000000000a */
.L_x_4:
[----:B------:R-:W-:Y:S05]  /*0880*/  BRA.U !UP1, `(.L_x_0) ;  /* 0x00000001092c7547 */ /* 0x000fea000b800000 */
[----:B------:R-:W-:-:S12]  /*0890*/  UIADD3 UR4, UPT, UPT, -UR4, URZ, URZ ;  /* 0x000000ff04047290 */ /* 0x000fd8000fffe1ff */
.L_x_5:
[----:B------:R0:W2:Y:S04]  /*08a0*/  LDG.E R7, desc[UR8][R4.64] ;  /* 0x0000000804077981 */ /* 0x0000a8000c1e1900 */
[----:B------:R1:W2:Y:S01]  /*08b0*/  LDG.E R6, desc[UR8][R2.64] ;  /* 0x0000000802067981 */ /* 0x0002a2000c1e1900 */
[----:B------:R-:W-:-:S04]  /*08c0*/  UIADD3 UR4, UPT, UPT, UR4, 0x1, URZ ;  /* 0x0000000104047890 */ /* 0x000fc8000fffe0ff */
[----:B------:R-:W-:Y:S01]  /*08d0*/  UISETP.NE.AND UP0, UPT, UR4, URZ, UPT ;  /* 0x000000ff0400728c */ /* 0x000fe2000bf05270 */
[----:B0-----:R-:W-:Y:S02]  /*08e0*/  IADD3 R4, P0, PT, R4, 0x4, RZ ;  /* 0x0000000404047810 */ /* 0x001fe40007f1e0ff */
[----:B-1----:R-:W-:Y:S02]  /*08f0*/  IADD3 R2, P1, PT, R2, 0x4, RZ ;  /* 0x0000000402027810 */ /* 0x002fe40007f3e0ff */
[----:B------:R-:W-:Y:S02]  /*0900*/  IADD3.X R5, PT, PT, RZ, R5, RZ, P0, !PT ;  /* 0x00000005ff057210 */ /* 0x000fe400007fe4ff */
[----:B------:R-:W-:Y:S01]  /*0910*/  IADD3.X R3, PT, PT, RZ, R3, RZ, P1, !PT ;  /* 0x00000003ff037210 */ /* 0x000fe20000ffe4ff */
[----:B--2---:R-:W-:Y:S01]  /*0920*/  FFMA R14, R7, R6, R14 ;  /* 0x00000006070e7223 */ /* 0x004fe2000000000e */
[----:B------:R-:W-:Y:S07]  /*0930*/  BRA.U UP0, `(.L_x_5) ;  /* 0xfffffffd00d87547 */ /* 0x000fee000b83ffff */
.L_x_0:
[----:B------:R-:W1:Y:S02]  /*0940*/  LDC.64 R2, c[0x0][0x380] ;  /* 0x0000e000ff027b82 */ /* 0x000e640000000a00 */
[----:B-1----:R-:W-:-:S05]  /*0950*/  IMAD.WIDE.U32 R2, R0, 0x4, R2 ;  /* 0x0000000400027825 */ /* 0x002fca00078e0002 */
[----:B------:R-:W-:Y:S01]  /*0960*/  STG.E desc[UR8][R2.64], R14 ;  /* 0x0000000e02007986 */ /* 0x000fe2000c101908 */
[----:B------:R-:W-:Y:S05]  /*0970*/  EXIT ;  /* 0x000000000000794d */ /* 0x000fea0003800000 */
.L_x_6:
[----:B------:R-:W-:-:S00]  /*0980*/  BRA `(.L_x_6) ;  /* 0xfffffffc00fc7947 */ /* 0x000fc0000383ffff */
[----:B------:R-:W-:-:S00]  /*0990*/  NOP ;  /* 0x0000000000007918 */ /* 0x000fc00000000000 */
        /* <DEDUP_REMOVED lines=14> */
.L_x_7:


//--------------------- .nv.shared.reserved.0     --------------------------
	.section	.nv.shared.reserved.0,"aw",@nobits
	.weak		__nv_reservedSMEM_offset_0_alias
	.size		__nv_reservedSMEM_offset_0_alias, 0, 64
	.other		__nv_reservedSMEM_offset_0_alias,@"STO_CUDA_RESERVED_SHARED STV_DEFAULT"
__nv_reservedSMEM_offset_0_alias:
	.zero		0
	.zero		64


//--------------------- .nv.constant0._Z6matmulPfS_S_ii --------------------------
	.section	.nv.constant0._Z6matmulPfS_S_ii,"a",@progbits
	.sectionflags	@""
	.align	4
.nv.constant0._Z6matmulPfS_S_ii:
	.zero		928


//--------------------- SYMBOLS --------------------------

	.type		.nv.reservedSmem.offset0,@object
	.size		.nv.reservedSmem.offset0,0x4
